	.headerflags	@"EF_CUDA_TEXMODE_UNIFIED EF_CUDA_64BIT_ADDRESS EF_CUDA_ACCELERATORS EF_CUDA_SM90 EF_CUDA_VIRTUAL_SM(EF_CUDA_SM90)"
	.elftype	@"ET_EXEC"


//--------------------- .nv.info                  --------------------------
	.section	.nv.info,"",@"SHT_CUDA_INFO"
	.align	4


	//----- nvinfo : EIATTR_REGCOUNT
	.align		4
        /*0000*/ 	.byte	0x04, 0x2f
        /*0002*/ 	.short	(.L_1 - .L_0)
	.align		4
.L_0:
        /*0004*/ 	.word	index@(triton_poi_fused_view_26)
        /*0008*/ 	.word	0x0000000e


	//----- nvinfo : EIATTR_MIN_STACK_SIZE
	.align		4
.L_1:
        /*000c*/ 	.byte	0x04, 0x12
        /*000e*/ 	.short	(.L_3 - .L_2)
	.align		4
.L_2:
        /*0010*/ 	.word	index@(triton_poi_fused_view_26)
        /*0014*/ 	.word	0x00000000


	//----- nvinfo : EIATTR_FRAME_SIZE
	.align		4
.L_3:
        /*0018*/ 	.byte	0x04, 0x11
        /*001a*/ 	.short	(.L_5 - .L_4)
	.align		4
.L_4:
        /*001c*/ 	.word	index@(triton_poi_fused_view_26)
        /*0020*/ 	.word	0x00000000


	//----- nvinfo : EIATTR_MIN_STACK_SIZE
	.align		4
.L_5:
        /*0024*/ 	.byte	0x04, 0x12
        /*0026*/ 	.short	(.L_7 - .L_6)
	.align		4
.L_6:
        /*0028*/ 	.word	index@(triton_poi_fused_view_26)
        /*002c*/ 	.word	0x00000000
.L_7:


//--------------------- .nv.info.triton_poi_fused_view_26 --------------------------
	.section	.nv.info.triton_poi_fused_view_26,"",@"SHT_CUDA_INFO"
	.sectionflags	@""
	.align	4


	//----- nvinfo : EIATTR_CUDA_API_VERSION
	.align		4
        /*0000*/ 	.byte	0x04, 0x37
        /*0002*/ 	.short	(.L_9 - .L_8)
.L_8:
        /*0004*/ 	.word	0x0000007c


	//----- nvinfo : EIATTR_KPARAM_INFO
	.align		4
.L_9:
        /*0008*/ 	.byte	0x04, 0x17
        /*000a*/ 	.short	(.L_11 - .L_10)
.L_10:
        /*000c*/ 	.word	0x00000000
        /*0010*/ 	.short	0x0002
        /*0012*/ 	.short	0x0010
        /*0014*/ 	.byte	0x00, 0xf0, 0x11, 0x00


	//----- nvinfo : EIATTR_KPARAM_INFO
	.align		4
.L_11:
        /*0018*/ 	.byte	0x04, 0x17
        /*001a*/ 	.short	(.L_13 - .L_12)
.L_12:
        /*001c*/ 	.word	0x00000000
        /*0020*/ 	.short	0x0001
        /*0022*/ 	.short	0x0008
        /*0024*/ 	.byte	0x00, 0xf4, 0x21, 0x00


	//----- nvinfo : EIATTR_KPARAM_INFO
	.align		4
.L_13:
        /*0028*/ 	.byte	0x04, 0x17
        /*002a*/ 	.short	(.L_15 - .L_14)
.L_14:
        /*002c*/ 	.word	0x00000000
        /*0030*/ 	.short	0x0000
        /*0032*/ 	.short	0x0000
        /*0034*/ 	.byte	0x00, 0xf4, 0x21, 0x00


	//----- nvinfo : EIATTR_SPARSE_MMA_MASK
	.align		4
.L_15:
        /*0038*/ 	.byte	0x03, 0x50
        /*003a*/ 	.short	0x0000


	//----- nvinfo : EIATTR_MAXREG_COUNT
	.align		4
        /*003c*/ 	.byte	0x03, 0x1b
        /*003e*/ 	.short	0x00ff


	//----- nvinfo : EIATTR_EXIT_INSTR_OFFSETS
	.align		4
        /*0040*/ 	.byte	0x04, 0x1c
        /*0042*/ 	.short	(.L_17 - .L_16)


	//   ....[0]....
.L_16:
        /*0044*/ 	.word	0x00000270


	//   ....[1]....
        /*0048*/ 	.word	0x00000290


	//----- nvinfo : EIATTR_REQNTID
	.align		4
.L_17:
        /*004c*/ 	.byte	0x04, 0x10
        /*004e*/ 	.short	(.L_19 - .L_18)
.L_18:
        /*0050*/ 	.word	0x00000080
        /*0054*/ 	.word	0x00000001
        /*0058*/ 	.word	0x00000001


	//----- nvinfo : EIATTR_CRS_STACK_SIZE
	.align		4
.L_19:
        /*005c*/ 	.byte	0x04, 0x1e
        /*005e*/ 	.short	(.L_21 - .L_20)
.L_20:
        /*0060*/ 	.word	0x00000000


	//----- nvinfo : EIATTR_CBANK_PARAM_SIZE
	.align		4
.L_21:
        /*0064*/ 	.byte	0x03, 0x19
        /*0066*/ 	.short	0x0014


	//----- nvinfo : EIATTR_PARAM_CBANK
	.align		4
        /*0068*/ 	.byte	0x04, 0x0a
        /*006a*/ 	.short	(.L_23 - .L_22)
	.align		4
.L_22:
        /*006c*/ 	.word	index@(.nv.constant0.triton_poi_fused_view_26)
        /*0070*/ 	.short	0x0210
        /*0072*/ 	.short	0x0014


	//----- nvinfo : EIATTR_SW_WAR
	.align		4
.L_23:
        /*0074*/ 	.byte	0x04, 0x36
        /*0076*/ 	.short	(.L_25 - .L_24)
.L_24:
        /*0078*/ 	.word	0x00000008
.L_25:


//--------------------- .nv.callgraph             --------------------------
	.section	.nv.callgraph,"",@"SHT_CUDA_CALLGRAPH"
	.align	4
	.sectionentsize	8
	.align		4
        /*0000*/ 	.word	0x00000000
	.align		4
        /*0004*/ 	.word	0xffffffff
	.align		4
        /*0008*/ 	.word	0x00000000
	.align		4
        /*000c*/ 	.word	0xfffffffe
	.align		4
        /*0010*/ 	.word	0x00000000
	.align		4
        /*0014*/ 	.word	0xfffffffd
	.align		4
        /*0018*/ 	.word	0x00000000
	.align		4
        /*001c*/ 	.word	0xfffffffc


//--------------------- .text.triton_poi_fused_view_26 --------------------------
	.section	.text.triton_poi_fused_view_26,"ax",@progbits
	.align	128
        .global         triton_poi_fused_view_26
        .type           triton_poi_fused_view_26,@function
        .size           triton_poi_fused_view_26,(.L_x_3 - triton_poi_fused_view_26)
        .other          triton_poi_fused_view_26,@"STO_CUDA_ENTRY STV_DEFAULT"
triton_poi_fused_view_26:
.text.triton_poi_fused_view_26:
[----:B------:R-:W0:Y:S02]  /*0000*/  LDC R1, c[0x0][0x28] ;  /* 0x00000a00ff017b82 */ /* 0x000e240000000800 */
[----:B------:R-:W1:Y:S01]  /*0010*/  S2R R0, SR_TID.X ;  /* 0x0000000000007919 */ /* 0x000e620000002100 */
[----:B------:R-:W2:Y:S01]  /*0020*/  LDC.64 R4, c[0x0][0x218] ;  /* 0x00008600ff047b82 */ /* 0x000ea20000000a00 */
[----:B------:R-:W-:Y:S01]  /*0030*/  ULDC.64 UR4, c[0x0][0x208] ;  /* 0x0000820000047ab9 */ /* 0x000fe20000000a00 */
[----:B------:R-:W-:Y:S01]  /*0040*/  BSSY B0, `(.L_x_0) ;  /* 0x0000022000007945 */ /* 0x000fe20003800000 */
[----:B------:R-:W3:Y:S01]  /*0050*/  S2R R7, SR_CTAID.X ;  /* 0x0000000000077919 */ /* 0x000ee20000002500 */
[----:B-1----:R-:W-:-:S05]  /*0060*/  LOP3.LUT R0, R0, 0x7f, RZ, 0xc0, !PT ;  /* 0x0000007f00007812 */ /* 0x002fca00078ec0ff */
[----:B---3--:R-:W-:-:S04]  /*0070*/  IMAD R7, R7, 0x80, R0 ;  /* 0x0000008007077824 */ /* 0x008fc800078e0200 */
[C---:B--2---:R-:W-:Y:S01]  /*0080*/  IMAD.WIDE R4, R7.reuse, 0x4, R4 ;  /* 0x0000000407047825 */ /* 0x044fe200078e0204 */
[----:B------:R-:W-:Y:S02]  /*0090*/  SHF.R.S32.HI R0, RZ, 0x1f, R7 ;  /* 0x0000001fff007819 */ /* 0x000fe40000011407 */
[----:B------:R-:W-:Y:S02]  /*00a0*/  ISETP.GE.AND P0, PT, R7, 0x800, PT ;  /* 0x000008000700780c */ /* 0x000fe40003f06270 */
[CC--:B------:R-:W-:Y:S02]  /*00b0*/  LEA.HI R2, R0.reuse, R7.reuse, RZ, 0x7 ;  /* 0x0000000700027211 */ /* 0x0c0fe400078f38ff */
[-C--:B------:R-:W-:Y:S02]  /*00c0*/  LEA.HI R8, R0, R7.reuse, RZ, 0x2 ;  /* 0x0000000700087211 */ /* 0x080fe400078f10ff */
[----:B------:R-:W-:Y:S02]  /*00d0*/  LOP3.LUT R2, R2, 0xff80, RZ, 0xc0, !PT ;  /* 0x0000ff8002027812 */ /* 0x000fe400078ec0ff */
[----:B------:R-:W-:-:S03]  /*00e0*/  LEA.HI R0, R0, R7, RZ, 0x9 ;  /* 0x0000000700007211 */ /* 0x000fc600078f48ff */
[----:B------:R-:W-:Y:S01]  /*00f0*/  IMAD.IADD R6, R7, 0x1, -R2 ;  /* 0x0000000107067824 */ /* 0x000fe200078e0a02 */
[----:B------:R-:W-:Y:S01]  /*0100*/  LOP3.LUT R0, R0, 0xfffffe00, RZ, 0xc0, !PT ;  /* 0xfffffe0000007812 */ /* 0x000fe200078ec0ff */
[----:B------:R-:W-:-:S03]  /*0110*/  IMAD.MOV.U32 R7, RZ, RZ, RZ ;  /* 0x000000ffff077224 */ /* 0x000fc600078e00ff */
[----:B------:R-:W-:-:S04]  /*0120*/  PRMT R2, R6, 0x8880, RZ ;  /* 0x0000888006027816 */ /* 0x000fc800000000ff */
[----:B------:R-:W-:-:S04]  /*0130*/  PRMT R2, R2, 0x7710, RZ ;  /* 0x0000771002027816 */ /* 0x000fc800000000ff */
[----:B------:R-:W-:-:S04]  /*0140*/  SHF.R.U32.HI R2, RZ, 0xd, R2 ;  /* 0x0000000dff027819 */ /* 0x000fc80000011602 */
[----:B------:R-:W-:-:S05]  /*0150*/  LOP3.LUT R3, R2, 0x3, RZ, 0xc0, !PT ;  /* 0x0000000302037812 */ /* 0x000fca00078ec0ff */
[----:B------:R-:W-:-:S05]  /*0160*/  IMAD.IADD R3, R6, 0x1, R3 ;  /* 0x0000000106037824 */ /* 0x000fca00078e0203 */
[----:B------:R-:W-:-:S05]  /*0170*/  LOP3.LUT R3, R3, 0xfc, RZ, 0xc0, !PT ;  /* 0x000000fc03037812 */ /* 0x000fca00078ec0ff */
[----:B------:R-:W-:-:S05]  /*0180*/  IMAD.MOV R3, RZ, RZ, -R3 ;  /* 0x000000ffff037224 */ /* 0x000fca00078e0a03 */
[----:B------:R-:W-:Y:S02]  /*0190*/  PRMT R9, R3, 0x7710, RZ ;  /* 0x0000771003097816 */ /* 0x000fe400000000ff */
[----:B------:R-:W1:Y:S03]  /*01a0*/  LDC.64 R2, c[0x0][0x210] ;  /* 0x00008400ff027b82 */ /* 0x000e660000000a00 */
[----:B------:R-:W-:Y:S01]  /*01b0*/  IMAD.IADD R6, R6, 0x1, R9 ;  /* 0x0000000106067824 */ /* 0x000fe200078e0209 */
[--C-:B------:R-:W-:Y:S02]  /*01c0*/  SHF.R.S32.HI R9, RZ, 0x2, R8.reuse ;  /* 0x00000002ff097819 */ /* 0x100fe40000011408 */
[----:B------:R-:W-:Y:S02]  /*01d0*/  SHF.R.S32.HI R8, RZ, 0x1f, R8 ;  /* 0x0000001fff087819 */ /* 0x000fe40000011408 */
[----:B------:R-:W-:-:S02]  /*01e0*/  PRMT R11, R6, 0x8880, RZ ;  /* 0x00008880060b7816 */ /* 0x000fc400000000ff */
[----:B------:R-:W-:-:S03]  /*01f0*/  LEA.HI R8, R8, R9, RZ, 0x7 ;  /* 0x0000000908087211 */ /* 0x000fc600078f38ff */
[----:B------:R-:W-:Y:S01]  /*0200*/  IMAD R0, R11, 0x80, R0 ;  /* 0x000000800b007824 */ /* 0x000fe200078e0200 */
[----:B------:R-:W-:-:S04]  /*0210*/  LOP3.LUT R8, R8, 0xffffff80, RZ, 0xc0, !PT ;  /* 0xffffff8008087812 */ /* 0x000fc800078ec0ff */
[----:B------:R-:W-:-:S05]  /*0220*/  IADD3 R9, R0, R9, -R8 ;  /* 0x0000000900097210 */ /* 0x000fca0007ffe808 */
[----:B-1----:R-:W-:Y:S01]  /*0230*/  IMAD.WIDE R2, R9, 0x4, R2 ;  /* 0x0000000409027825 */ /* 0x002fe200078e0202 */
[----:B------:R-:W-:Y:S06]  /*0240*/  @P0 BRA `(.L_x_1) ;  /* 0x0000000000040947 */ /* 0x000fec0003800000 */
[----:B------:R1:W5:Y:S02]  /*0250*/  LDG.E.EL R7, desc[UR4][R2.64] ;  /* 0x0000000402077981 */ /* 0x000364000c2e1900 */
.L_x_1:
[----:B------:R-:W-:Y:S05]  /*0260*/  BSYNC B0 ;  /* 0x0000000000007941 */ /* 0x000fea0003800000 */
.L_x_0:
[----:B------:R-:W-:Y:S05]  /*0270*/  @P0 EXIT ;  /* 0x000000000000094d */ /* 0x000fea0003800000 */
[----:B-----5:R-:W-:Y:S01]  /*0280*/  STG.E desc[UR4][R4.64], R7 ;  /* 0x0000000704007986 */ /* 0x020fe2000c101904 */
[----:B------:R-:W-:Y:S05]  /*0290*/  EXIT ;  /* 0x000000000000794d */ /* 0x000fea0003800000 */
.L_x_2:
[----:B------:R-:W-:-:S00]  /*02a0*/  BRA `(.L_x_2) ;  /* 0xfffffffc00fc7947 */ /* 0x000fc0000383ffff */
[----:B------:R-:W-:-:S00]  /*02b0*/  NOP ;  /* 0x0000000000007918 */ /* 0x000fc00000000000 */
        /* <DEDUP_REMOVED lines=12> */
.L_x_3:


//--------------------- .nv.constant0.triton_poi_fused_view_26 --------------------------
	.section	.nv.constant0.triton_poi_fused_view_26,"a",@progbits
	.sectionflags	@""
	.align	4
.nv.constant0.triton_poi_fused_view_26:
	.zero		548
